	.headerflags	@"EF_CUDA_TEXMODE_UNIFIED EF_CUDA_64BIT_ADDRESS EF_CUDA_ACCELERATORS EF_CUDA_SM90 EF_CUDA_VIRTUAL_SM(EF_CUDA_SM90)"
	.elftype	@"ET_EXEC"


//--------------------- .nv.info                  --------------------------
	.section	.nv.info,"",@"SHT_CUDA_INFO"
	.align	4


	//----- nvinfo : EIATTR_REGCOUNT
	.align		4
        /*0000*/ 	.byte	0x04, 0x2f
        /*0002*/ 	.short	(.L_2 - .L_1)
	.align		4
.L_1:
        /*0004*/ 	.word	index@(triton_poi_fused_add_native_group_norm_relu_14)
        /*0008*/ 	.word	0x00000028


	//----- nvinfo : EIATTR_MIN_STACK_SIZE
	.align		4
.L_2:
        /*000c*/ 	.byte	0x04, 0x12
        /*000e*/ 	.short	(.L_4 - .L_3)
	.align		4
.L_3:
        /*0010*/ 	.word	index@(triton_poi_fused_add_native_group_norm_relu_14)
        /*0014*/ 	.word	0x00000000


	//----- nvinfo : EIATTR_FRAME_SIZE
	.align		4
.L_4:
        /*0018*/ 	.byte	0x04, 0x11
        /*001a*/ 	.short	(.L_6 - .L_5)
	.align		4
.L_5:
        /*001c*/ 	.word	index@(triton_poi_fused_add_native_group_norm_relu_14)
        /*0020*/ 	.word	0x00000000


	//----- nvinfo : EIATTR_MIN_STACK_SIZE
	.align		4
.L_6:
        /*0024*/ 	.byte	0x04, 0x12
        /*0026*/ 	.short	(.L_8 - .L_7)
	.align		4
.L_7:
        /*0028*/ 	.word	index@(triton_poi_fused_add_native_group_norm_relu_14)
        /*002c*/ 	.word	0x00000000
.L_8:


//--------------------- .nv.info.triton_poi_fused_add_native_group_norm_relu_14 --------------------------
	.section	.nv.info.triton_poi_fused_add_native_group_norm_relu_14,"",@"SHT_CUDA_INFO"
	.sectionflags	@""
	.align	4


	//----- nvinfo : EIATTR_CUDA_API_VERSION
	.align		4
        /*0000*/ 	.byte	0x04, 0x37
        /*0002*/ 	.short	(.L_10 - .L_9)
.L_9:
        /*0004*/ 	.word	0x0000007c


	//----- nvinfo : EIATTR_KPARAM_INFO
	.align		4
.L_10:
        /*0008*/ 	.byte	0x04, 0x17
        /*000a*/ 	.short	(.L_12 - .L_11)
.L_11:
        /*000c*/ 	.word	0x00000000
        /*0010*/ 	.short	0x0008
        /*0012*/ 	.short	0x003c
        /*0014*/ 	.byte	0x00, 0xf0, 0x11, 0x00


	//----- nvinfo : EIATTR_KPARAM_INFO
	.align		4
.L_12:
        /*0018*/ 	.byte	0x04, 0x17
        /*001a*/ 	.short	(.L_14 - .L_13)
.L_13:
        /*001c*/ 	.word	0x00000000
        /*0020*/ 	.short	0x0007
        /*0022*/ 	.short	0x0038
        /*0024*/ 	.byte	0x00, 0xf0, 0x11, 0x00


	//----- nvinfo : EIATTR_KPARAM_INFO
	.align		4
.L_14:
        /*0028*/ 	.byte	0x04, 0x17
        /*002a*/ 	.short	(.L_16 - .L_15)
.L_15:
        /*002c*/ 	.word	0x00000000
        /*0030*/ 	.short	0x0006
        /*0032*/ 	.short	0x0030
        /*0034*/ 	.byte	0x00, 0xf4, 0x21, 0x00


	//----- nvinfo : EIATTR_KPARAM_INFO
	.align		4
.L_16:
        /*0038*/ 	.byte	0x04, 0x17
        /*003a*/ 	.short	(.L_18 - .L_17)
.L_17:
        /*003c*/ 	.word	0x00000000
        /*0040*/ 	.short	0x0005
        /*0042*/ 	.short	0x0028
        /*0044*/ 	.byte	0x00, 0xf4, 0x21, 0x00


	//----- nvinfo : EIATTR_KPARAM_INFO
	.align		4
.L_18:
        /*0048*/ 	.byte	0x04, 0x17
        /*004a*/ 	.short	(.L_20 - .L_19)
.L_19:
        /*004c*/ 	.word	0x00000000
        /*0050*/ 	.short	0x0004
        /*0052*/ 	.short	0x0020
        /*0054*/ 	.byte	0x00, 0xf4, 0x21, 0x00


	//----- nvinfo : EIATTR_KPARAM_INFO
	.align		4
.L_20:
        /*0058*/ 	.byte	0x04, 0x17
        /*005a*/ 	.short	(.L_22 - .L_21)
.L_21:
        /*005c*/ 	.word	0x00000000
        /*0060*/ 	.short	0x0003
        /*0062*/ 	.short	0x0018
        /*0064*/ 	.byte	0x00, 0xf4, 0x21, 0x00


	//----- nvinfo : EIATTR_KPARAM_INFO
	.align		4
.L_22:
        /*0068*/ 	.byte	0x04, 0x17
        /*006a*/ 	.short	(.L_24 - .L_23)
.L_23:
        /*006c*/ 	.word	0x00000000
        /*0070*/ 	.short	0x0002
        /*0072*/ 	.short	0x0010
        /*0074*/ 	.byte	0x00, 0xf4, 0x21, 0x00


	//----- nvinfo : EIATTR_KPARAM_INFO
	.align		4
.L_24:
        /*0078*/ 	.byte	0x04, 0x17
        /*007a*/ 	.short	(.L_26 - .L_25)
.L_25:
        /*007c*/ 	.word	0x00000000
        /*0080*/ 	.short	0x0001
        /*0082*/ 	.short	0x0008
        /*0084*/ 	.byte	0x00, 0xf4, 0x21, 0x00


	//----- nvinfo : EIATTR_KPARAM_INFO
	.align		4
.L_26:
        /*0088*/ 	.byte	0x04, 0x17
        /*008a*/ 	.short	(.L_28 - .L_27)
.L_27:
        /*008c*/ 	.word	0x00000000
        /*0090*/ 	.short	0x0000
        /*0092*/ 	.short	0x0000
        /*0094*/ 	.byte	0x00, 0xf4, 0x21, 0x00


	//----- nvinfo : EIATTR_SPARSE_MMA_MASK
	.align		4
.L_28:
        /*0098*/ 	.byte	0x03, 0x50
        /*009a*/ 	.short	0x0000


	//----- nvinfo : EIATTR_MAXREG_COUNT
	.align		4
        /*009c*/ 	.byte	0x03, 0x1b
        /*009e*/ 	.short	0x00ff


	//----- nvinfo : EIATTR_EXIT_INSTR_OFFSETS
	.align		4
        /*00a0*/ 	.byte	0x04, 0x1c
        /*00a2*/ 	.short	(.L_30 - .L_29)


	//   ....[0]....
.L_29:
        /*00a4*/ 	.word	0x00000ef0


	//   ....[1]....
        /*00a8*/ 	.word	0x00000f40


	//----- nvinfo : EIATTR_REQNTID
	.align		4
.L_30:
        /*00ac*/ 	.byte	0x04, 0x10
        /*00ae*/ 	.short	(.L_32 - .L_31)
.L_31:
        /*00b0*/ 	.word	0x00000080
        /*00b4*/ 	.word	0x00000001
        /*00b8*/ 	.word	0x00000001


	//----- nvinfo : EIATTR_CBANK_PARAM_SIZE
	.align		4
.L_32:
        /*00bc*/ 	.byte	0x03, 0x19
        /*00be*/ 	.short	0x0040


	//----- nvinfo : EIATTR_PARAM_CBANK
	.align		4
        /*00c0*/ 	.byte	0x04, 0x0a
        /*00c2*/ 	.short	(.L_34 - .L_33)
	.align		4
.L_33:
        /*00c4*/ 	.word	index@(.nv.constant0.triton_poi_fused_add_native_group_norm_relu_14)
        /*00c8*/ 	.short	0x0210
        /*00ca*/ 	.short	0x0040


	//----- nvinfo : EIATTR_SW_WAR
	.align		4
.L_34:
        /*00cc*/ 	.byte	0x04, 0x36
        /*00ce*/ 	.short	(.L_36 - .L_35)
.L_35:
        /*00d0*/ 	.word	0x00000008
.L_36:


//--------------------- .nv.callgraph             --------------------------
	.section	.nv.callgraph,"",@"SHT_CUDA_CALLGRAPH"
	.align	4
	.sectionentsize	8
	.align		4
        /*0000*/ 	.word	0x00000000
	.align		4
        /*0004*/ 	.word	0xffffffff
	.align		4
        /*0008*/ 	.word	0x00000000
	.align		4
        /*000c*/ 	.word	0xfffffffe
	.align		4
        /*0010*/ 	.word	0x00000000
	.align		4
        /*0014*/ 	.word	0xfffffffd
	.align		4
        /*0018*/ 	.word	0x00000000
	.align		4
        /*001c*/ 	.word	0xfffffffc


//--------------------- .nv.constant4             --------------------------
	.section	.nv.constant4,"a",@progbits
	.align	8
	.align		8
.nv.constant4:
        /*0000*/ 	.dword	_$_str


//--------------------- .text.triton_poi_fused_add_native_group_norm_relu_14 --------------------------
	.section	.text.triton_poi_fused_add_native_group_norm_relu_14,"ax",@progbits
	.sectionflags	@"SHF_BARRIERS=1"
	.align	128
        .global         triton_poi_fused_add_native_group_norm_relu_14
        .type           triton_poi_fused_add_native_group_norm_relu_14,@function
        .size           triton_poi_fused_add_native_group_norm_relu_14,(.L_x_1 - triton_poi_fused_add_native_group_norm_relu_14)
        .other          triton_poi_fused_add_native_group_norm_relu_14,@"STO_CUDA_ENTRY STV_DEFAULT"
triton_poi_fused_add_native_group_norm_relu_14:
.text.triton_poi_fused_add_native_group_norm_relu_14:
[----:B------:R-:W0:Y:S01]  /*0000*/  LDC R1, c[0x0][0x28] ;  /* 0x00000a00ff017b82 */ /* 0x000e220000000800 */
[----:B------:R-:W1:Y:S07]  /*0010*/  S2R R0, SR_CTAID.Y ;  /* 0x0000000000007919 */ /* 0x000e6e0000002600 */
[----:B------:R-:W2:Y:S01]  /*0020*/  LDC.64 R16, c[0x0][0x218] ;  /* 0x00008600ff107b82 */ /* 0x000ea20000000a00 */
[----:B------:R-:W3:Y:S01]  /*0030*/  S2R R22, SR_TID.X ;  /* 0x0000000000167919 */ /* 0x000ee20000002100 */
[----:B------:R-:W-:Y:S01]  /*0040*/  ULDC.64 UR6, c[0x0][0x208] ;  /* 0x0000820000067ab9 */ /* 0x000fe20000000a00 */
[----:B------:R-:W4:Y:S05]  /*0050*/  S2R R3, SR_CTAID.X ;  /* 0x0000000000037919 */ /* 0x000f2a0000002500 */
[----:B------:R-:W5:Y:S01]  /*0060*/  LDC.64 R14, c[0x0][0x220] ;  /* 0x00008800ff0e7b82 */ /* 0x000f620000000a00 */
[----:B------:R-:W-:Y:S01]  /*0070*/  CS2R R32, SRZ ;  /* 0x0000000000207805 */ /* 0x000fe2000001ff00 */
[----:B------:R-:W-:Y:S01]  /*0080*/  IMAD.MOV.U32 R18, RZ, RZ, RZ ;  /* 0x000000ffff127224 */ /* 0x000fe200078e00ff */
[----:B------:R-:W-:-:S02]  /*0090*/  CS2R R34, SRZ ;  /* 0x0000000000227805 */ /* 0x000fc4000001ff00 */
[----:B------:R-:W-:-:S03]  /*00a0*/  CS2R R20, SRZ ;  /* 0x0000000000147805 */ /* 0x000fc6000001ff00 */
[----:B------:R-:W2:Y:S08]  /*00b0*/  LDC.64 R36, c[0x0][0x228] ;  /* 0x00008a00ff247b82 */ /* 0x000eb00000000a00 */
[----:B------:R-:W2:Y:S01]  /*00c0*/  LDC.64 R10, c[0x0][0x230] ;  /* 0x00008c00ff0a7b82 */ /* 0x000ea20000000a00 */
[----:B-1----:R-:W-:Y:S01]  /*00d0*/  IMAD.SHL.U32 R7, R0, 0x4, RZ ;  /* 0x0000000400077824 */ /* 0x002fe200078e00ff */
[----:B------:R-:W-:-:S02]  /*00e0*/  SHF.R.S32.HI R5, RZ, 0x1d, R0 ;  /* 0x0000001dff057819 */ /* 0x000fc40000011400 */
[----:B---3--:R-:W-:Y:S01]  /*00f0*/  SHF.R.U32.HI R0, RZ, 0x6, R22 ;  /* 0x00000006ff007819 */ /* 0x008fe20000011616 */
[C---:B------:R-:W-:Y:S02]  /*0100*/  IMAD.SHL.U32 R2, R22.reuse, 0x4, RZ ;  /* 0x0000000416027824 */ /* 0x040fe400078e00ff */
[----:B------:R-:W-:Y:S01]  /*0110*/  IMAD.SHL.U32 R22, R22, 0x2, RZ ;  /* 0x0000000216167824 */ /* 0x000fe200078e00ff */
[----:B------:R-:W-:Y:S02]  /*0120*/  SGXT.U32 R0, R0, 0x1 ;  /* 0x000000010000781a */ /* 0x000fe40000000000 */
[----:B----4-:R-:W-:Y:S02]  /*0130*/  SHF.R.S32.HI R6, RZ, 0x17, R3 ;  /* 0x00000017ff067819 */ /* 0x010fe40000011403 */
[----:B------:R-:W-:Y:S02]  /*0140*/  LOP3.LUT R4, R2, 0xfc, RZ, 0xc0, !PT ;  /* 0x000000fc02047812 */ /* 0x000fe400078ec0ff */
[----:B------:R-:W-:-:S02]  /*0150*/  LOP3.LUT R22, R22, 0xfe, RZ, 0xc0, !PT ;  /* 0x000000fe16167812 */ /* 0x000fc400078ec0ff */
[----:B------:R-:W-:Y:S02]  /*0160*/  LOP3.LUT R8, R7, R0, RZ, 0xfc, !PT ;  /* 0x0000000007087212 */ /* 0x000fe400078efcff */
[----:B------:R-:W-:Y:S02]  /*0170*/  LOP3.LUT R19, R7, 0x2, R0, 0xfe, !PT ;  /* 0x0000000207137812 */ /* 0x000fe400078efe00 */
[----:B------:R-:W-:Y:S02]  /*0180*/  SGXT R2, R5, 0x1 ;  /* 0x000000010502781a */ /* 0x000fe40000000200 */
[----:B------:R-:W-:Y:S02]  /*0190*/  SGXT R6, R6, 0x1 ;  /* 0x000000010606781a */ /* 0x000fe40000000200 */
[--C-:B------:R-:W-:Y:S02]  /*01a0*/  PRMT R31, R4, 0x6540, R3.reuse ;  /* 0x00006540041f7816 */ /* 0x100fe40000000003 */
[----:B------:R-:W-:-:S02]  /*01b0*/  PRMT R0, R22, 0x6540, R3 ;  /* 0x0000654016007816 */ /* 0x000fc40000000003 */
[----:B------:R-:W-:Y:S02]  /*01c0*/  LEA.HI R4, R2, R8, RZ, 0x8 ;  /* 0x0000000802047211 */ /* 0x000fe400078f40ff */
[----:B------:R-:W-:Y:S02]  /*01d0*/  LEA.HI R6, R6, R31, RZ, 0x3 ;  /* 0x0000001f06067211 */ /* 0x000fe400078f18ff */
[----:B------:R-:W-:Y:S02]  /*01e0*/  ISETP.GE.AND P0, PT, R0, 0x100, PT ;  /* 0x000001000000780c */ /* 0x000fe40003f06270 */
[----:B------:R-:W-:Y:S02]  /*01f0*/  LEA.HI R0, R2, R19, RZ, 0x8 ;  /* 0x0000001302007211 */ /* 0x000fe400078f40ff */
[----:B------:R-:W-:Y:S02]  /*0200*/  SHF.R.S32.HI R4, RZ, 0x8, R4 ;  /* 0x00000008ff047819 */ /* 0x000fe40000011404 */
[----:B------:R-:W-:-:S02]  /*0210*/  SHF.R.S32.HI R9, RZ, 0x3, R6 ;  /* 0x00000003ff097819 */ /* 0x000fc40000011406 */
[----:B------:R-:W-:Y:S01]  /*0220*/  SHF.R.S32.HI R6, RZ, 0x8, R0 ;  /* 0x00000008ff067819 */ /* 0x000fe20000011400 */
[----:B------:R-:W-:Y:S01]  /*0230*/  IMAD.MOV.U32 R0, RZ, RZ, RZ ;  /* 0x000000ffff007224 */ /* 0x000fe200078e00ff */
[----:B------:R-:W-:Y:S01]  /*0240*/  ISETP.GE.AND P1, PT, R31, 0x100, PT ;  /* 0x000001001f00780c */ /* 0x000fe20003f26270 */
[--C-:B------:R-:W-:Y:S01]  /*0250*/  IMAD R23, R4, 0x20, R9.reuse ;  /* 0x0000002004177824 */ /* 0x100fe200078e0209 */
[----:B------:R-:W-:Y:S01]  /*0260*/  CS2R R4, SRZ ;  /* 0x0000000000047805 */ /* 0x000fe2000001ff00 */
[----:B------:R-:W-:Y:S02]  /*0270*/  IMAD R9, R6, 0x20, R9 ;  /* 0x0000002006097824 */ /* 0x000fe400078e0209 */
[----:B--2---:R-:W-:-:S04]  /*0280*/  IMAD.WIDE R12, R23, 0x4, R16 ;  /* 0x00000004170c7825 */ /* 0x004fc800078e0210 */
[----:B------:R-:W-:Y:S02]  /*0290*/  IMAD.MOV.U32 R6, RZ, RZ, RZ ;  /* 0x000000ffff067224 */ /* 0x000fe400078e00ff */
[----:B------:R-:W-:Y:S02]  /*02a0*/  IMAD.WIDE R16, R9, 0x4, R16 ;  /* 0x0000000409107825 */ /* 0x000fe400078e0210 */
[----:B------:R-:W2:Y:S04]  /*02b0*/  @!P1 LDG.E.EL R5, desc[UR6][R12.64] ;  /* 0x000000060c059981 */ /* 0x000ea8000c2e1900 */
[----:B------:R-:W3:Y:S04]  /*02c0*/  @!P1 LDG.E.EL R33, desc[UR6][R16.64] ;  /* 0x0000000610219981 */ /* 0x000ee8000c2e1900 */
[----:B------:R-:W4:Y:S04]  /*02d0*/  @!P1 LDG.E.EL R18, desc[UR6][R16.64] ;  /* 0x0000000610129981 */ /* 0x000f28000c2e1900 */
[----:B------:R-:W2:Y:S04]  /*02e0*/  @!P1 LDG.E.EL R35, desc[UR6][R16.64] ;  /* 0x0000000610239981 */ /* 0x000ea8000c2e1900 */
[----:B------:R1:W2:Y:S04]  /*02f0*/  @!P1 LDG.E.EL R6, desc[UR6][R16.64] ;  /* 0x0000000610069981 */ /* 0x0002a8000c2e1900 */
[----:B------:R-:W2:Y:S04]  /*0300*/  @!P1 LDG.E.EL R4, desc[UR6][R12.64] ;  /* 0x000000060c049981 */ /* 0x000ea8000c2e1900 */
[----:B------:R-:W2:Y:S01]  /*0310*/  @!P1 LDG.E.EL R21, desc[UR6][R12.64] ;  /* 0x000000060c159981 */ /* 0x000ea2000c2e1900 */
[----:B-1----:R-:W1:Y:S03]  /*0320*/  LDC.64 R16, c[0x0][0x210] ;  /* 0x00008400ff107b82 */ /* 0x002e660000000a00 */
[----:B------:R5:W2:Y:S01]  /*0330*/  @!P1 LDG.E.EL R0, desc[UR6][R12.64] ;  /* 0x000000060c009981 */ /* 0x000aa2000c2e1900 */
[----:B------:R-:W-:-:S02]  /*0340*/  CS2R R26, SRZ ;  /* 0x00000000001a7805 */ /* 0x000fc4000001ff00 */
[----:B------:R-:W-:Y:S01]  /*0350*/  CS2R R28, SRZ ;  /* 0x00000000001c7805 */ /* 0x000fe2000001ff00 */
[----:B------:R-:W-:Y:S01]  /*0360*/  IMAD.MOV.U32 R30, RZ, RZ, RZ ;  /* 0x000000ffff1e7224 */ /* 0x000fe200078e00ff */
[----:B------:R-:W-:Y:S01]  /*0370*/  CS2R R24, SRZ ;  /* 0x0000000000187805 */ /* 0x000fe2000001ff00 */
[----:B-----5:R-:W-:-:S04]  /*0380*/  IMAD.WIDE R12, R23, 0x4, R14 ;  /* 0x00000004170c7825 */ /* 0x020fc800078e020e */
[----:B------:R-:W-:Y:S01]  /*0390*/  IMAD.WIDE R14, R9, 0x4, R14 ;  /* 0x00000004090e7825 */ /* 0x000fe200078e020e */
[----:B------:R-:W-:Y:S01]  /*03a0*/  PRMT R9, R22, 0x6540, R3 ;  /* 0x0000654016097816 */ /* 0x000fe20000000003 */
[----:B------:R-:W5:Y:S02]  /*03b0*/  @!P1 LDG.E.EL R20, desc[UR6][R12.64] ;  /* 0x000000060c149981 */ /* 0x000f64000c2e1900 */
[----:B------:R-:W-:Y:S02]  /*03c0*/  IMAD R19, R19, 0x100, R31 ;  /* 0x0000010013137824 */ /* 0x000fe400078e021f */
[----:B0-----:R-:W-:Y:S01]  /*03d0*/  IMAD.WIDE R36, R9, 0x4, R36 ;  /* 0x0000000409247825 */ /* 0x001fe200078e0224 */
[----:B------:R-:W2:Y:S04]  /*03e0*/  @!P1 LDG.E.EL R26, desc[UR6][R12.64] ;  /* 0x000000060c1a9981 */ /* 0x000ea8000c2e1900 */
[----:B------:R-:W2:Y:S04]  /*03f0*/  @!P1 LDG.E.EL R27, desc[UR6][R12.64] ;  /* 0x000000060c1b9981 */ /* 0x000ea8000c2e1900 */
[----:B------:R0:W2:Y:S04]  /*0400*/  @!P1 LDG.E.EL R28, desc[UR6][R12.64] ;  /* 0x000000060c1c9981 */ /* 0x0000a8000c2e1900 */
[----:B------:R-:W2:Y:S04]  /*0410*/  @!P1 LDG.E.EL R34, desc[UR6][R14.64] ;  /* 0x000000060e229981 */ /* 0x000ea8000c2e1900 */
[----:B------:R-:W2:Y:S01]  /*0420*/  @!P1 LDG.E.EL R29, desc[UR6][R14.64] ;  /* 0x000000060e1d9981 */ /* 0x000ea2000c2e1900 */
[----:B0-----:R-:W-:-:S03]  /*0430*/  CS2R R12, SRZ ;  /* 0x00000000000c7805 */ /* 0x001fc6000001ff00 */
[----:B------:R-:W2:Y:S04]  /*0440*/  @!P1 LDG.E.EL R30, desc[UR6][R14.64] ;  /* 0x000000060e1e9981 */ /* 0x000ea8000c2e1900 */
[----:B------:R0:W2:Y:S04]  /*0450*/  @!P1 LDG.E.EL R32, desc[UR6][R14.64] ;  /* 0x000000060e209981 */ /* 0x0000a8000c2e1900 */
[----:B------:R1:W2:Y:S01]  /*0460*/  @!P0 LDG.E.EL.64 R24, desc[UR6][R36.64] ;  /* 0x0000000624188981 */ /* 0x0002a2000c2e1b00 */
[----:B0-----:R-:W-:Y:S01]  /*0470*/  CS2R R14, SRZ ;  /* 0x00000000000e7805 */ /* 0x001fe2000001ff00 */
[----:B-1----:R-:W-:-:S05]  /*0480*/  IMAD.WIDE R36, R19, 0x4, R16 ;  /* 0x0000000413247825 */ /* 0x002fca00078e0210 */
[----:B------:R-:W2:Y:S01]  /*0490*/  @!P1 LDG.E.EL.128 R12, desc[UR6][R36.64] ;  /* 0x00000006240c9981 */ /* 0x000ea2000c2e1d00 */
[----:B------:R-:W-:Y:S01]  /*04a0*/  CS2R R22, SRZ ;  /* 0x0000000000167805 */ /* 0x000fe2000001ff00 */
[----:B------:R-:W-:-:S04]  /*04b0*/  IMAD.WIDE R10, R9, 0x4, R10 ;  /* 0x00000004090a7825 */ /* 0x000fc800078e020a */
[----:B------:R-:W-:Y:S01]  /*04c0*/  IMAD R31, R8, 0x100, R31 ;  /* 0x00000100081f7824 */ /* 0x000fe200078e021f */
[----:B------:R0:W3:Y:S01]  /*04d0*/  @!P0 LDG.E.EL.64 R22, desc[UR6][R10.64] ;  /* 0x000000060a168981 */ /* 0x0000e2000c2e1b00 */
[----:B------:R-:W-:Y:S02]  /*04e0*/  CS2R R8, SRZ ;  /* 0x0000000000087805 */ /* 0x000fe4000001ff00 */
[----:B------:R-:W-:Y:S01]  /*04f0*/  IMAD.WIDE R16, R31, 0x4, R16 ;  /* 0x000000041f107825 */ /* 0x000fe200078e0210 */
[----:B0-----:R-:W-:-:S06]  /*0500*/  CS2R R10, SRZ ;  /* 0x00000000000a7805 */ /* 0x001fcc000001ff00 */
[----:B------:R0:W5:Y:S02]  /*0510*/  @!P1 LDG.E.EL.128 R8, desc[UR6][R16.64] ;  /* 0x0000000610089981 */ /* 0x000164000c2e1d00 */
[----:B0-----:R-:W0:Y:S08]  /*0520*/  LDC.64 R16, c[0x0][0x238] ;  /* 0x00008e00ff107b82 */ /* 0x001e300000000a00 */
[----:B------:R-:W1:Y:S01]  /*0530*/  S2UR UR5, SR_CgaCtaId ;  /* 0x00000000000579c3 */ /* 0x000e620000008800 */
[----:B------:R-:W-:-:S02]  /*0540*/  UMOV UR4, 0x400 ;  /* 0x0000040000047882 */ /* 0x000fc40000000000 */
[----:B-1----:R-:W-:Y:S01]  /*0550*/  UPRMT UR4, UR5, 0x654, UR4 ;  /* 0x0000065405047896 */ /* 0x002fe20008000004 */
[----:B--2---:R-:W-:Y:S01]  /*0560*/  FADD R6, -R6, R15 ;  /* 0x0000000f06067221 */ /* 0x004fe20000000100 */
[----:B------:R-:W-:-:S04]  /*0570*/  IMAD.MOV.U32 R15, RZ, RZ, 0x3a000000 ;  /* 0x3a000000ff0f7424 */ /* 0x000fc800078e00ff */
[-C--:B------:R-:W-:Y:S01]  /*0580*/  FFMA R34, R34, R15.reuse, 9.9999997473787516356e-06 ;  /* 0x3727c5ac22227423 */ /* 0x080fe2000000000f */
[-C--:B------:R-:W-:Y:S01]  /*0590*/  FFMA R36, R29, R15.reuse, 9.9999997473787516356e-06 ;  /* 0x3727c5ac1d247423 */ /* 0x080fe2000000000f */
[----:B------:R-:W-:-:S03]  /*05a0*/  FFMA R29, R32, R15, 9.9999997473787516356e-06 ;  /* 0x3727c5ac201d7423 */ /* 0x000fc6000000000f */
[----:B------:R-:W1:Y:S08]  /*05b0*/  MUFU.RSQ R32, R36 ;  /* 0x0000002400207308 */ /* 0x000e700000001400 */
[----:B------:R-:W2:Y:S01]  /*05c0*/  MUFU.RSQ R34, R34 ;  /* 0x0000002200227308 */ /* 0x000ea20000001400 */
[-C--:B------:R-:W-:Y:S01]  /*05d0*/  FFMA R30, R30, R15.reuse, 9.9999997473787516356e-06 ;  /* 0x3727c5ac1e1e7423 */ /* 0x080fe2000000000f */
[----:B----4-:R-:W-:Y:S01]  /*05e0*/  FADD R13, -R18, R13 ;  /* 0x0000000d120d7221 */ /* 0x010fe20000000100 */
[----:B---3--:R-:W-:Y:S01]  /*05f0*/  FADD R33, -R33, R12 ;  /* 0x0000000c21217221 */ /* 0x008fe20000000100 */
[-C--:B-----5:R-:W-:Y:S01]  /*0600*/  FFMA R20, R20, R15.reuse, 9.9999997473787516356e-06 ;  /* 0x3727c5ac14147423 */ /* 0x0a0fe2000000000f */
[-C--:B------:R-:W-:Y:S01]  /*0610*/  FFMA R26, R26, R15.reuse, 9.9999997473787516356e-06 ;  /* 0x3727c5ac1a1a7423 */ /* 0x080fe2000000000f */
[-C--:B------:R-:W-:Y:S01]  /*0620*/  FFMA R27, R27, R15.reuse, 9.9999997473787516356e-06 ;  /* 0x3727c5ac1b1b7423 */ /* 0x080fe2000000000f */
[----:B------:R-:W-:Y:S01]  /*0630*/  FFMA R28, R28, R15, 9.9999997473787516356e-06 ;  /* 0x3727c5ac1c1c7423 */ /* 0x000fe2000000000f */
[----:B------:R3:W4:Y:S01]  /*0640*/  MUFU.RSQ R36, R30 ;  /* 0x0000001e00247308 */ /* 0x0007220000001400 */
[----:B------:R-:W-:Y:S01]  /*0650*/  FADD R37, -R35, R14 ;  /* 0x0000000e23257221 */ /* 0x000fe20000000100 */
[----:B-1----:R-:W-:Y:S01]  /*0660*/  FMUL R32, R32, R13 ;  /* 0x0000000d20207220 */ /* 0x002fe20000400000 */
[----:B------:R-:W-:-:S02]  /*0670*/  CS2R R12, SRZ ;  /* 0x00000000000c7805 */ /* 0x000fc4000001ff00 */
[----:B------:R-:W-:Y:S01]  /*0680*/  CS2R R14, SRZ ;  /* 0x00000000000e7805 */ /* 0x000fe2000001ff00 */
[----:B--2---:R-:W-:Y:S02]  /*0690*/  FMUL R33, R34, R33 ;  /* 0x0000002122217220 */ /* 0x004fe40000400000 */
[----:B------:R-:W1:Y:S01]  /*06a0*/  MUFU.RSQ R29, R29 ;  /* 0x0000001d001d7308 */ /* 0x000e620000001400 */
[----:B0-----:R-:W-:-:S04]  /*06b0*/  IMAD.WIDE R34, R31, 0x4, R16 ;  /* 0x000000041f227825 */ /* 0x001fc800078e0210 */
[----:B---3--:R-:W-:Y:S01]  /*06c0*/  IMAD.WIDE R30, R19, 0x4, R16 ;  /* 0x00000004131e7825 */ /* 0x008fe200078e0210 */
[----:B------:R-:W2:Y:S01]  /*06d0*/  @!P1 LDG.E.EL.128 R12, desc[UR6][R34.64] ;  /* 0x00000006220c9981 */ /* 0x000ea2000c2e1d00 */
[----:B------:R-:W-:Y:S02]  /*06e0*/  CS2R R16, SRZ ;  /* 0x0000000000107805 */ /* 0x000fe4000001ff00 */
[----:B------:R-:W-:Y:S01]  /*06f0*/  CS2R R18, SRZ ;  /* 0x0000000000127805 */ /* 0x000fe2000001ff00 */
[----:B----4-:R-:W-:-:S05]  /*0700*/  FMUL R36, R36, R37 ;  /* 0x0000002524247220 */ /* 0x010fca0000400000 */
[----:B------:R0:W3:Y:S01]  /*0710*/  @!P1 LDG.E.EL.128 R16, desc[UR6][R30.64] ;  /* 0x000000061e109981 */ /* 0x0000e2000c2e1d00 */
[----:B-1----:R-:W-:Y:S02]  /*0720*/  FMUL R37, R29, R6 ;  /* 0x000000061d257220 */ /* 0x002fe40000400000 */
[----:B------:R-:W1:Y:S01]  /*0730*/  S2R R6, SR_TID.X ;  /* 0x0000000000067919 */ /* 0x000e620000002100 */
[----:B------:R-:W4:Y:S01]  /*0740*/  MUFU.RSQ R20, R20 ;  /* 0x0000001400147308 */ /* 0x000f220000001400 */
[----:B------:R-:W-:Y:S01]  /*0750*/  FADD R0, -R0, R11 ;  /* 0x0000000b00007221 */ /* 0x000fe20000000100 */
[----:B------:R-:W-:Y:S01]  /*0760*/  FADD R10, -R21, R10 ;  /* 0x0000000a150a7221 */ /* 0x000fe20000000100 */
[----:B------:R-:W-:-:S05]  /*0770*/  FADD R21, -R5, R8 ;  /* 0x0000000805157221 */ /* 0x000fca0000000100 */
[----:B------:R-:W5:Y:S01]  /*0780*/  MUFU.RSQ R26, R26 ;  /* 0x0000001a001a7308 */ /* 0x000f620000001400 */
[----:B------:R-:W-:-:S07]  /*0790*/  FADD R9, -R4, R9 ;  /* 0x0000000904097221 */ /* 0x000fce0000000100 */
[----:B------:R-:W0:Y:S01]  /*07a0*/  MUFU.RSQ R27, R27 ;  /* 0x0000001b001b7308 */ /* 0x000e220000001400 */
[----:B----4-:R-:W-:-:S07]  /*07b0*/  FMUL R20, R20, R21 ;  /* 0x0000001514147220 */ /* 0x010fce0000400000 */
[----:B------:R-:W4:Y:S01]  /*07c0*/  MUFU.RSQ R5, R28 ;  /* 0x0000001c00057308 */ /* 0x000f220000001400 */
[----:B-1----:R-:W-:-:S05]  /*07d0*/  IMAD.SHL.U32 R11, R6, 0x4, RZ ;  /* 0x00000004060b7824 */ /* 0x002fca00078e00ff */
[----:B0-----:R-:W-:-:S04]  /*07e0*/  SHF.R.U32.HI R30, RZ, 0x8, R11 ;  /* 0x00000008ff1e7819 */ /* 0x001fc8000001160b */
[----:B------:R-:W-:Y:S01]  /*07f0*/  SGXT.U32 R30, R30, 0x1 ;  /* 0x000000011e1e781a */ /* 0x000fe20000000000 */
[----:B------:R-:W-:Y:S01]  /*0800*/  IMAD.SHL.U32 R21, R6, 0x2, RZ ;  /* 0x0000000206157824 */ /* 0x000fe200078e00ff */
[----:B------:R-:W-:Y:S02]  /*0810*/  LOP3.LUT R8, R11, 0x1fc, RZ, 0xc0, !PT ;  /* 0x000001fc0b087812 */ /* 0x000fe400078ec0ff */
[----:B------:R-:W-:Y:S02]  /*0820*/  LOP3.LUT R4, R30, 0x1fc, R11, 0xf8, !PT ;  /* 0x000001fc1e047812 */ /* 0x000fe400078ef80b */
[----:B------:R-:W-:Y:S01]  /*0830*/  LEA R11, R30, UR4, 0x2 ;  /* 0x000000041e0b7c11 */ /* 0x000fe2000f8e10ff */
[----:B-----5:R-:W-:Y:S01]  /*0840*/  FMUL R26, R26, R9 ;  /* 0x000000091a1a7220 */ /* 0x020fe20000400000 */
[----:B------:R-:W-:Y:S02]  /*0850*/  LEA R9, R4, UR4, 0x2 ;  /* 0x0000000404097c11 */ /* 0x000fe4000f8e10ff */
[----:B------:R-:W-:Y:S01]  /*0860*/  LOP3.LUT R4, R21, 0xfe, RZ, 0xc0, !PT ;  /* 0x000000fe15047812 */ /* 0x000fe200078ec0ff */
[----:B------:R-:W-:-:S02]  /*0870*/  IMAD R21, R8, 0x4, R11 ;  /* 0x0000000408157824 */ /* 0x000fc400078e020b */
[----:B------:R-:W-:Y:S01]  /*0880*/  FMUL R10, R27, R10 ;  /* 0x0000000a1b0a7220 */ /* 0x000fe20000400000 */
[----:B----4-:R-:W-:Y:S01]  /*0890*/  FMUL R11, R5, R0 ;  /* 0x00000000050b7220 */ /* 0x010fe20000400000 */
[----:B------:R-:W-:Y:S04]  /*08a0*/  STS [R9], R20 ;  /* 0x0000001409007388 */ /* 0x000fe80000000800 */
[----:B------:R-:W-:Y:S04]  /*08b0*/  STS [R21+0x4], R26 ;  /* 0x0000041a15007388 */ /* 0x000fe80000000800 */
[----:B------:R-:W-:Y:S04]  /*08c0*/  STS [R9+0x8], R10 ;  /* 0x0000080a09007388 */ /* 0x000fe80000000800 */
[----:B------:R-:W-:Y:S01]  /*08d0*/  STS [R21+0xc], R11 ;  /* 0x00000c0b15007388 */ /* 0x000fe20000000800 */
[----:B------:R-:W-:Y:S01]  /*08e0*/  LEA R0, R4, UR4, 0x2 ;  /* 0x0000000404007c11 */ /* 0x000fe2000f8e10ff */
[----:B------:R-:W-:Y:S06]  /*08f0*/  BAR.SYNC.DEFER_BLOCKING 0x0 ;  /* 0x0000000000007b1d */ /* 0x000fec0000010000 */
[----:B------:R-:W0:Y:S04]  /*0900*/  LDS R27, [R0+0x404] ;  /* 0x00040400001b7984 */ /* 0x000e280000000800 */
[----:B------:R-:W-:Y:S04]  /*0910*/  LDS R28, [R0+0x408] ;  /* 0x00040800001c7984 */ /* 0x000fe80000000800 */
[----:B------:R-:W1:Y:S01]  /*0920*/  LDS.64 R4, [R0] ;  /* 0x0000000000047984 */ /* 0x000e620000000a00 */
[----:B------:R-:W-:Y:S06]  /*0930*/  BAR.SYNC.DEFER_BLOCKING 0x0 ;  /* 0x0000000000007b1d */ /* 0x000fec0000010000 */
[----:B------:R-:W-:Y:S04]  /*0940*/  STS [R9], R33 ;  /* 0x0000002109007388 */ /* 0x000fe80000000800 */
[----:B------:R-:W-:Y:S04]  /*0950*/  STS [R21+0x4], R32 ;  /* 0x0000042015007388 */ /* 0x000fe80000000800 */
[----:B------:R-:W-:Y:S04]  /*0960*/  STS [R9+0x8], R36 ;  /* 0x0000082409007388 */ /* 0x000fe80000000800 */
[----:B------:R-:W-:Y:S01]  /*0970*/  STS [R21+0xc], R37 ;  /* 0x00000c2515007388 */ /* 0x000fe20000000800 */
[----:B------:R-:W-:Y:S06]  /*0980*/  BAR.SYNC.DEFER_BLOCKING 0x0 ;  /* 0x0000000000007b1d */ /* 0x000fec0000010000 */
[----:B------:R-:W4:Y:S04]  /*0990*/  LDS R29, [R0+0x404] ;  /* 0x00040400001d7984 */ /* 0x000f280000000800 */
[----:B------:R-:W5:Y:S04]  /*09a0*/  LDS.64 R10, [R0] ;  /* 0x00000000000a7984 */ /* 0x000f680000000a00 */
[----:B------:R-:W5:Y:S01]  /*09b0*/  LDS R20, [R0+0x408] ;  /* 0x0004080000147984 */ /* 0x000f620000000800 */
[-CC-:B0-----:R-:W-:Y:S01]  /*09c0*/  FFMA R27, R27, R24.reuse, R22.reuse ;  /* 0x000000181b1b7223 */ /* 0x181fe20000000016 */
[----:B------:R-:W-:Y:S01]  /*09d0*/  BAR.SYNC.DEFER_BLOCKING 0x0 ;  /* 0x0000000000007b1d */ /* 0x000fe20000010000 */
[-CC-:B-1----:R-:W-:Y:S01]  /*09e0*/  FFMA R4, R4, R24.reuse, R22.reuse ;  /* 0x0000001804047223 */ /* 0x182fe20000000016 */
[-CC-:B------:R-:W-:Y:S01]  /*09f0*/  FFMA R5, R5, R25.reuse, R23.reuse ;  /* 0x0000001905057223 */ /* 0x180fe20000000017 */
[----:B----4-:R-:W-:Y:S01]  /*0a00*/  FFMA R31, R29, R24, R22 ;  /* 0x000000181d1f7223 */ /* 0x010fe20000000016 */
[----:B------:R-:W-:-:S03]  /*0a10*/  FFMA R29, R28, R25, R23 ;  /* 0x000000191c1d7223 */ /* 0x000fc60000000017 */
[----:B------:R-:W-:Y:S04]  /*0a20*/  STS.64 [R0], R4 ;  /* 0x0000000400007388 */ /* 0x000fe80000000a00 */
[----:B------:R-:W-:Y:S04]  /*0a30*/  STS [R0+0x404], R27 ;  /* 0x0004041b00007388 */ /* 0x000fe80000000800 */
[----:B------:R0:W-:Y:S01]  /*0a40*/  STS [R0+0x408], R29 ;  /* 0x0004081d00007388 */ /* 0x0001e20000000800 */
[----:B------:R-:W-:Y:S01]  /*0a50*/  BAR.SYNC.DEFER_BLOCKING 0x0 ;  /* 0x0000000000007b1d */ /* 0x000fe20000010000 */
[-CC-:B-----5:R-:W-:Y:S01]  /*0a60*/  FFMA R11, R11, R25.reuse, R23.reuse ;  /* 0x000000190b0b7223 */ /* 0x1a0fe20000000017 */
[----:B------:R-:W-:Y:S01]  /*0a70*/  FFMA R10, R10, R24, R22 ;  /* 0x000000180a0a7223 */ /* 0x000fe20000000016 */
[----:B------:R-:W-:-:S03]  /*0a80*/  FFMA R23, R20, R25, R23 ;  /* 0x0000001914177223 */ /* 0x000fc60000000017 */
[----:B------:R-:W-:Y:S04]  /*0a90*/  LDS R20, [R9+0xc] ;  /* 0x00000c0009147984 */ /* 0x000fe80000000800 */
[----:B------:R-:W-:Y:S04]  /*0aa0*/  LDS R21, [R9+0x8] ;  /* 0x0000080009157984 */ /* 0x000fe80000000800 */
[----:B------:R-:W-:Y:S04]  /*0ab0*/  LDS R22, [R9+0x4] ;  /* 0x0000040009167984 */ /* 0x000fe80000000800 */
[----:B------:R-:W2:Y:S01]  /*0ac0*/  LDS R25, [R9] ;  /* 0x0000000009197984 */ /* 0x000ea20000000800 */
[----:B------:R-:W-:Y:S06]  /*0ad0*/  BAR.SYNC.DEFER_BLOCKING 0x0 ;  /* 0x0000000000007b1d */ /* 0x000fec0000010000 */
[----:B------:R-:W-:Y:S04]  /*0ae0*/  STS.64 [R0], R10 ;  /* 0x0000000a00007388 */ /* 0x000fe80000000a00 */
[----:B------:R-:W-:Y:S04]  /*0af0*/  STS [R0+0x404], R31 ;  /* 0x0004041f00007388 */ /* 0x000fe80000000800 */
[----:B------:R-:W-:Y:S01]  /*0b00*/  STS [R0+0x408], R23 ;  /* 0x0004081700007388 */ /* 0x000fe20000000800 */
[----:B------:R-:W-:Y:S06]  /*0b10*/  BAR.SYNC.DEFER_BLOCKING 0x0 ;  /* 0x0000000000007b1d */ /* 0x000fec0000010000 */
[----:B------:R-:W3:Y:S04]  /*0b20*/  LDS R5, [R9+0x8] ;  /* 0x0000080009057984 */ /* 0x000ee80000000800 */
[----:B------:R-:W1:Y:S04]  /*0b30*/  LDS R24, [R9+0x4] ;  /* 0x0000040009187984 */ /* 0x000e680000000800 */
[----:B------:R-:W4:Y:S04]  /*0b40*/  LDS R4, [R9+0xc] ;  /* 0x00000c0009047984 */ /* 0x000f280000000800 */
[----:B------:R5:W1:Y:S01]  /*0b50*/  LDS R27, [R9] ;  /* 0x00000000091b7984 */ /* 0x000a620000000800 */
[----:B------:R-:W-:Y:S01]  /*0b60*/  IMAD.SHL.U32 R26, R6, 0x10, RZ ;  /* 0x00000010061a7824 */ /* 0x000fe200078e00ff */
[----:B0-----:R-:W-:-:S02]  /*0b70*/  SHF.R.U32.HI R29, RZ, 0x6, R6 ;  /* 0x00000006ff1d7819 */ /* 0x001fc40000011606 */
[C---:B--2---:R-:W-:Y:S01]  /*0b80*/  FSETP.GEU.AND P6, PT, R25.reuse, -R12, PT ;  /* 0x8000000c1900720b */ /* 0x044fe20003fce000 */
[----:B------:R-:W-:Y:S01]  /*0b90*/  FADD R12, R25, R12 ;  /* 0x0000000c190c7221 */ /* 0x000fe20000000000 */
[----:B------:R-:W-:Y:S02]  /*0ba0*/  SGXT.U32 R29, R29, 0x1 ;  /* 0x000000011d1d781a */ /* 0x000fe40000000000 */
[----:B------:R-:W-:Y:S02]  /*0bb0*/  LOP3.LUT R26, R26, 0x3f0, RZ, 0xc0, !PT ;  /* 0x000003f01a1a7812 */ /* 0x000fe400078ec0ff */
[----:B-----5:R-:W-:Y:S02]  /*0bc0*/  FSEL R9, R12, RZ, P6 ;  /* 0x000000ff0c097208 */ /* 0x020fe40003000000 */
[C---:B------:R-:W-:Y:S02]  /*0bd0*/  LOP3.LUT R10, R26.reuse, R29, RZ, 0xfc, !PT ;  /* 0x0000001d1a0a7212 */ /* 0x040fe400078efcff */
[----:B------:R-:W-:-:S02]  /*0be0*/  LEA R11, R26, UR4, 0x2 ;  /* 0x000000041a0b7c11 */ /* 0x000fc4000f8e10ff */
[C---:B------:R-:W-:Y:S01]  /*0bf0*/  FSETP.GEU.AND P0, PT, R20.reuse, -R15, PT ;  /* 0x8000000f1400720b */ /* 0x040fe20003f0e000 */
[----:B------:R-:W-:Y:S01]  /*0c00*/  FADD R15, R20, R15 ;  /* 0x0000000f140f7221 */ /* 0x000fe20000000000 */
[C---:B------:R-:W-:Y:S01]  /*0c10*/  FSETP.GEU.AND P1, PT, R21.reuse, -R14, PT ;  /* 0x8000000e1500720b */ /* 0x040fe20003f2e000 */
[----:B------:R-:W-:Y:S01]  /*0c20*/  FADD R14, R21, R14 ;  /* 0x0000000e150e7221 */ /* 0x000fe20000000000 */
[C---:B------:R-:W-:Y:S01]  /*0c30*/  FSETP.GEU.AND P2, PT, R22.reuse, -R13, PT ;  /* 0x8000000d1600720b */ /* 0x040fe20003f4e000 */
[----:B------:R-:W-:Y:S01]  /*0c40*/  FADD R13, R22, R13 ;  /* 0x0000000d160d7221 */ /* 0x000fe20000000000 */
[----:B------:R-:W-:Y:S01]  /*0c50*/  IMAD R0, R10, 0x4, R11 ;  /* 0x000000040a007824 */ /* 0x000fe200078e020b */
[----:B------:R-:W-:Y:S01]  /*0c60*/  BAR.SYNC.DEFER_BLOCKING 0x0 ;  /* 0x0000000000007b1d */ /* 0x000fe20000010000 */
[C---:B---3--:R-:W-:Y:S01]  /*0c70*/  FSETP.GEU.AND P3, PT, R5.reuse, -R18, PT ;  /* 0x800000120500720b */ /* 0x048fe20003f6e000 */
[----:B------:R-:W-:Y:S01]  /*0c80*/  FADD R5, R5, R18 ;  /* 0x0000001205057221 */ /* 0x000fe20000000000 */
[C---:B-1----:R-:W-:Y:S01]  /*0c90*/  FSETP.GEU.AND P4, PT, R24.reuse, -R17, PT ;  /* 0x800000111800720b */ /* 0x042fe20003f8e000 */
[----:B------:R-:W-:Y:S01]  /*0ca0*/  FADD R17, R24, R17 ;  /* 0x0000001118117221 */ /* 0x000fe20000000000 */
[C---:B----4-:R-:W-:Y:S01]  /*0cb0*/  FSETP.GEU.AND P5, PT, R4.reuse, -R19, PT ;  /* 0x800000130400720b */ /* 0x050fe20003fae000 */
[----:B------:R-:W-:Y:S01]  /*0cc0*/  FADD R4, R4, R19 ;  /* 0x0000001304047221 */ /* 0x000fe20000000000 */
[C---:B------:R-:W-:Y:S01]  /*0cd0*/  FSETP.GEU.AND P6, PT, R27.reuse, -R16, PT ;  /* 0x800000101b00720b */ /* 0x040fe20003fce000 */
[----:B------:R-:W-:Y:S01]  /*0ce0*/  FADD R16, R27, R16 ;  /* 0x000000101b107221 */ /* 0x000fe20000000000 */
[----:B------:R-:W-:-:S02]  /*0cf0*/  FSEL R13, R13, RZ, P2 ;  /* 0x000000ff0d0d7208 */ /* 0x000fc40001000000 */
[----:B------:R-:W-:Y:S02]  /*0d00*/  FSEL R11, R14, RZ, P1 ;  /* 0x000000ff0e0b7208 */ /* 0x000fe40000800000 */
[----:B------:R-:W-:Y:S02]  /*0d10*/  FSEL R15, R15, RZ, P0 ;  /* 0x000000ff0f0f7208 */ /* 0x000fe40000000000 */
[----:B------:R-:W-:Y:S02]  /*0d20*/  FSEL R19, R16, RZ, P6 ;  /* 0x000000ff10137208 */ /* 0x000fe40003000000 */
[----:B------:R-:W-:Y:S02]  /*0d30*/  FSEL R17, R17, RZ, P4 ;  /* 0x000000ff11117208 */ /* 0x000fe40002000000 */
[----:B------:R-:W-:Y:S02]  /*0d40*/  FSEL R21, R5, RZ, P3 ;  /* 0x000000ff05157208 */ /* 0x000fe40001800000 */
[----:B------:R-:W-:Y:S01]  /*0d50*/  FSEL R23, R4, RZ, P5 ;  /* 0x000000ff04177208 */ /* 0x000fe20002800000 */
[----:B------:R-:W-:Y:S04]  /*0d60*/  STS [R0], R9 ;  /* 0x0000000900007388 */ /* 0x000fe80000000800 */
[----:B------:R-:W-:Y:S01]  /*0d70*/  STS [R0+0x20], R13 ;  /* 0x0000200d00007388 */ /* 0x000fe20000000800 */
[----:B------:R-:W-:Y:S01]  /*0d80*/  LEA R14, R8, UR4, 0x3 ;  /* 0x00000004080e7c11 */ /* 0x000fe2000f8e18ff */
[----:B------:R-:W0:Y:S02]  /*0d90*/  LDC.64 R4, c[0x0][0x240] ;  /* 0x00009000ff047b82 */ /* 0x000e240000000a00 */
[----:B------:R-:W-:Y:S04]  /*0da0*/  STS [R0+0x40], R11 ;  /* 0x0000400b00007388 */ /* 0x000fe80000000800 */
[----:B------:R-:W-:Y:S04]  /*0db0*/  STS [R0+0x60], R15 ;  /* 0x0000600f00007388 */ /* 0x000fe80000000800 */
[----:B------:R-:W-:Y:S04]  /*0dc0*/  STS [R0+0x8], R19 ;  /* 0x0000081300007388 */ /* 0x000fe80000000800 */
[----:B------:R-:W-:Y:S04]  /*0dd0*/  STS [R0+0x28], R17 ;  /* 0x0000281100007388 */ /* 0x000fe80000000800 */
[----:B------:R-:W-:Y:S04]  /*0de0*/  STS [R0+0x48], R21 ;  /* 0x0000481500007388 */ /* 0x000fe80000000800 */
[----:B------:R1:W-:Y:S01]  /*0df0*/  STS [R0+0x68], R23 ;  /* 0x0000681700007388 */ /* 0x0003e20000000800 */
[----:B------:R-:W-:Y:S01]  /*0e00*/  BAR.SYNC.DEFER_BLOCKING 0x0 ;  /* 0x0000000000007b1d */ /* 0x000fe20000010000 */
[----:B------:R-:W-:-:S02]  /*0e10*/  LEA.HI R2, R2, R7, RZ, 0x8 ;  /* 0x0000000702027211 */ /* 0x000fc400078f40ff */
[----:B------:R-:W-:-:S03]  /*0e20*/  LOP3.LUT R6, R6, 0x7f, RZ, 0xc0, !PT ;  /* 0x0000007f06067812 */ /* 0x000fc600078ec0ff */
[----:B------:R-:W-:Y:S01]  /*0e30*/  IMAD.SHL.U32 R12, R2, 0x100, RZ ;  /* 0x00000100020c7824 */ /* 0x000fe200078e00ff */
[----:B------:R-:W2:Y:S01]  /*0e40*/  LDS.128 R8, [R14] ;  /* 0x000000000e087984 */ /* 0x000ea20000000c00 */
[----:B------:R-:W-:Y:S02]  /*0e50*/  PRMT R6, R6, 0x6540, R3 ;  /* 0x0000654006067816 */ /* 0x000fe40000000003 */
[----:B------:R-:W-:Y:S02]  /*0e60*/  LOP3.LUT R2, R2, 0xffffff00, RZ, 0xc0, !PT ;  /* 0xffffff0002027812 */ /* 0x000fe400078ec0ff */
[----:B------:R-:W-:Y:S02]  /*0e70*/  LOP3.LUT R12, R12, 0xffff0000, RZ, 0xc0, !PT ;  /* 0xffff00000c0c7812 */ /* 0x000fe400078ec0ff */
[----:B-1----:R-:W-:Y:S02]  /*0e80*/  LOP3.LUT R0, R6, 0x80, RZ, 0xfc, !PT ;  /* 0x0000008006007812 */ /* 0x002fe400078efcff */
[----:B------:R-:W-:-:S02]  /*0e90*/  IADD3 R7, R12, R7, -R2 ;  /* 0x000000070c077210 */ /* 0x000fc40007ffe802 */
[----:B------:R-:W-:Y:S02]  /*0ea0*/  ISETP.GE.AND P0, PT, R6, 0x100, PT ;  /* 0x000001000600780c */ /* 0x000fe40003f06270 */
[----:B------:R-:W-:Y:S01]  /*0eb0*/  ISETP.GE.AND P1, PT, R0, 0x100, PT ;  /* 0x000001000000780c */ /* 0x000fe20003f26270 */
[----:B------:R-:W-:-:S04]  /*0ec0*/  IMAD R3, R6, 0x100, R7 ;  /* 0x0000010006037824 */ /* 0x000fc800078e0207 */
[----:B0-----:R-:W-:-:S06]  /*0ed0*/  IMAD.WIDE R2, R3, 0x4, R4 ;  /* 0x0000000403027825 */ /* 0x001fcc00078e0204 */
[----:B--2---:R0:W-:Y:S02]  /*0ee0*/  @!P0 STG.E.128 desc[UR6][R2.64], R8 ;  /* 0x0000000802008986 */ /* 0x0041e4000c101d06 */
[----:B0-----:R-:W-:Y:S05]  /*0ef0*/  @P1 EXIT ;  /* 0x000000000000194d */ /* 0x001fea0003800000 */
[----:B------:R-:W0:Y:S01]  /*0f00*/  LDS.128 R12, [R14+0x1000] ;  /* 0x001000000e0c7984 */ /* 0x000e220000000c00 */
[----:B------:R-:W-:-:S04]  /*0f10*/  IMAD R7, R0, 0x100, R7 ;  /* 0x0000010000077824 */ /* 0x000fc800078e0207 */
[----:B------:R-:W-:-:S05]  /*0f20*/  IMAD.WIDE R4, R7, 0x4, R4 ;  /* 0x0000000407047825 */ /* 0x000fca00078e0204 */
[----:B0-----:R-:W-:Y:S01]  /*0f30*/  STG.E.128 desc[UR6][R4.64], R12 ;  /* 0x0000000c04007986 */ /* 0x001fe2000c101d06 */
[----:B------:R-:W-:Y:S05]  /*0f40*/  EXIT ;  /* 0x000000000000794d */ /* 0x000fea0003800000 */
.L_x_0:
[----:B------:R-:W-:-:S00]  /*0f50*/  BRA `(.L_x_0) ;  /* 0xfffffffc00fc7947 */ /* 0x000fc0000383ffff */
[----:B------:R-:W-:-:S00]  /*0f60*/  NOP ;  /* 0x0000000000007918 */ /* 0x000fc00000000000 */
        /* <DEDUP_REMOVED lines=9> */
.L_x_1:


//--------------------- .nv.global.init           --------------------------
	.section	.nv.global.init,"aw",@progbits
.nv.global.init:
	.type		_$_str,@object
	.size		_$_str,(.L_0 - _$_str)
_$_str:
        /*0000*/ 	.byte	0x5f, 0x5f, 0x43, 0x55, 0x44, 0x41, 0x5f, 0x46, 0x54, 0x5a, 0x00
.L_0:


//--------------------- .nv.shared.triton_poi_fused_add_native_group_norm_relu_14 --------------------------
	.section	.nv.shared.triton_poi_fused_add_native_group_norm_relu_14,"aw",@nobits
	.sectionflags	@""
	.align	16
	.zero		1024


//--------------------- .nv.constant0.triton_poi_fused_add_native_group_norm_relu_14 --------------------------
	.section	.nv.constant0.triton_poi_fused_add_native_group_norm_relu_14,"a",@progbits
	.sectionflags	@""
	.align	4
.nv.constant0.triton_poi_fused_add_native_group_norm_relu_14:
	.zero		592
